	.headerflags	@"EF_CUDA_TEXMODE_UNIFIED EF_CUDA_64BIT_ADDRESS EF_CUDA_ACCELERATORS EF_CUDA_SM90 EF_CUDA_VIRTUAL_SM(EF_CUDA_SM90)"
	.elftype	@"ET_EXEC"


//--------------------- .nv.info                  --------------------------
	.section	.nv.info,"",@"SHT_CUDA_INFO"
	.align	4


	//----- nvinfo : EIATTR_REGCOUNT
	.align		4
        /*0000*/ 	.byte	0x04, 0x2f
        /*0002*/ 	.short	(.L_1 - .L_0)
	.align		4
.L_0:
        /*0004*/ 	.word	index@(triton_poi_fused_convolution_12)
        /*0008*/ 	.word	0x0000000c


	//----- nvinfo : EIATTR_MIN_STACK_SIZE
	.align		4
.L_1:
        /*000c*/ 	.byte	0x04, 0x12
        /*000e*/ 	.short	(.L_3 - .L_2)
	.align		4
.L_2:
        /*0010*/ 	.word	index@(triton_poi_fused_convolution_12)
        /*0014*/ 	.word	0x00000000


	//----- nvinfo : EIATTR_FRAME_SIZE
	.align		4
.L_3:
        /*0018*/ 	.byte	0x04, 0x11
        /*001a*/ 	.short	(.L_5 - .L_4)
	.align		4
.L_4:
        /*001c*/ 	.word	index@(triton_poi_fused_convolution_12)
        /*0020*/ 	.word	0x00000000


	//----- nvinfo : EIATTR_MIN_STACK_SIZE
	.align		4
.L_5:
        /*0024*/ 	.byte	0x04, 0x12
        /*0026*/ 	.short	(.L_7 - .L_6)
	.align		4
.L_6:
        /*0028*/ 	.word	index@(triton_poi_fused_convolution_12)
        /*002c*/ 	.word	0x00000000
.L_7:


//--------------------- .nv.info.triton_poi_fused_convolution_12 --------------------------
	.section	.nv.info.triton_poi_fused_convolution_12,"",@"SHT_CUDA_INFO"
	.sectionflags	@""
	.align	4


	//----- nvinfo : EIATTR_CUDA_API_VERSION
	.align		4
        /*0000*/ 	.byte	0x04, 0x37
        /*0002*/ 	.short	(.L_9 - .L_8)
.L_8:
        /*0004*/ 	.word	0x0000007c


	//----- nvinfo : EIATTR_KPARAM_INFO
	.align		4
.L_9:
        /*0008*/ 	.byte	0x04, 0x17
        /*000a*/ 	.short	(.L_11 - .L_10)
.L_10:
        /*000c*/ 	.word	0x00000000
        /*0010*/ 	.short	0x0002
        /*0012*/ 	.short	0x0010
        /*0014*/ 	.byte	0x00, 0xf0, 0x11, 0x00


	//----- nvinfo : EIATTR_KPARAM_INFO
	.align		4
.L_11:
        /*0018*/ 	.byte	0x04, 0x17
        /*001a*/ 	.short	(.L_13 - .L_12)
.L_12:
        /*001c*/ 	.word	0x00000000
        /*0020*/ 	.short	0x0001
        /*0022*/ 	.short	0x0008
        /*0024*/ 	.byte	0x00, 0xf4, 0x21, 0x00


	//----- nvinfo : EIATTR_KPARAM_INFO
	.align		4
.L_13:
        /*0028*/ 	.byte	0x04, 0x17
        /*002a*/ 	.short	(.L_15 - .L_14)
.L_14:
        /*002c*/ 	.word	0x00000000
        /*0030*/ 	.short	0x0000
        /*0032*/ 	.short	0x0000
        /*0034*/ 	.byte	0x00, 0xf4, 0x21, 0x00


	//----- nvinfo : EIATTR_SPARSE_MMA_MASK
	.align		4
.L_15:
        /*0038*/ 	.byte	0x03, 0x50
        /*003a*/ 	.short	0x0000


	//----- nvinfo : EIATTR_MAXREG_COUNT
	.align		4
        /*003c*/ 	.byte	0x03, 0x1b
        /*003e*/ 	.short	0x00ff


	//----- nvinfo : EIATTR_EXIT_INSTR_OFFSETS
	.align		4
        /*0040*/ 	.byte	0x04, 0x1c
        /*0042*/ 	.short	(.L_17 - .L_16)


	//   ....[0]....
.L_16:
        /*0044*/ 	.word	0x00000170


	//   ....[1]....
        /*0048*/ 	.word	0x00000190


	//----- nvinfo : EIATTR_REQNTID
	.align		4
.L_17:
        /*004c*/ 	.byte	0x04, 0x10
        /*004e*/ 	.short	(.L_19 - .L_18)
.L_18:
        /*0050*/ 	.word	0x00000080
        /*0054*/ 	.word	0x00000001
        /*0058*/ 	.word	0x00000001


	//----- nvinfo : EIATTR_CBANK_PARAM_SIZE
	.align		4
.L_19:
        /*005c*/ 	.byte	0x03, 0x19
        /*005e*/ 	.short	0x0014


	//----- nvinfo : EIATTR_PARAM_CBANK
	.align		4
        /*0060*/ 	.byte	0x04, 0x0a
        /*0062*/ 	.short	(.L_21 - .L_20)
	.align		4
.L_20:
        /*0064*/ 	.word	index@(.nv.constant0.triton_poi_fused_convolution_12)
        /*0068*/ 	.short	0x0210
        /*006a*/ 	.short	0x0014


	//----- nvinfo : EIATTR_SW_WAR
	.align		4
.L_21:
        /*006c*/ 	.byte	0x04, 0x36
        /*006e*/ 	.short	(.L_23 - .L_22)
.L_22:
        /*0070*/ 	.word	0x00000008
.L_23:


//--------------------- .nv.callgraph             --------------------------
	.section	.nv.callgraph,"",@"SHT_CUDA_CALLGRAPH"
	.align	4
	.sectionentsize	8
	.align		4
        /*0000*/ 	.word	0x00000000
	.align		4
        /*0004*/ 	.word	0xffffffff
	.align		4
        /*0008*/ 	.word	0x00000000
	.align		4
        /*000c*/ 	.word	0xfffffffe
	.align		4
        /*0010*/ 	.word	0x00000000
	.align		4
        /*0014*/ 	.word	0xfffffffd
	.align		4
        /*0018*/ 	.word	0x00000000
	.align		4
        /*001c*/ 	.word	0xfffffffc


//--------------------- .text.triton_poi_fused_convolution_12 --------------------------
	.section	.text.triton_poi_fused_convolution_12,"ax",@progbits
	.align	128
        .global         triton_poi_fused_convolution_12
        .type           triton_poi_fused_convolution_12,@function
        .size           triton_poi_fused_convolution_12,(.L_x_1 - triton_poi_fused_convolution_12)
        .other          triton_poi_fused_convolution_12,@"STO_CUDA_ENTRY STV_DEFAULT"
triton_poi_fused_convolution_12:
.text.triton_poi_fused_convolution_12:
[----:B------:R-:W0:Y:S02]  /*0000*/  LDC R1, c[0x0][0x28] ;  /* 0x00000a00ff017b82 */ /* 0x000e240000000800 */
[----:B------:R-:W1:Y:S01]  /*0010*/  S2R R0, SR_TID.X ;  /* 0x0000000000007919 */ /* 0x000e620000002100 */
[----:B------:R-:W2:Y:S01]  /*0020*/  LDC.64 R2, c[0x0][0x210] ;  /* 0x00008400ff027b82 */ /* 0x000ea20000000a00 */
[----:B------:R-:W-:Y:S01]  /*0030*/  ULDC.64 UR4, c[0x0][0x208] ;  /* 0x0000820000047ab9 */ /* 0x000fe20000000a00 */
[----:B------:R-:W3:Y:S06]  /*0040*/  S2R R7, SR_CTAID.X ;  /* 0x0000000000077919 */ /* 0x000eec0000002500 */
[----:B------:R-:W4:Y:S01]  /*0050*/  LDC.64 R4, c[0x0][0x218] ;  /* 0x00008600ff047b82 */ /* 0x000f220000000a00 */
[----:B-1----:R-:W-:Y:S01]  /*0060*/  IMAD.SHL.U32 R0, R0, 0x2, RZ ;  /* 0x0000000200007824 */ /* 0x002fe200078e00ff */
[----:B---3--:R-:W-:-:S04]  /*0070*/  SHF.R.S32.HI R6, RZ, 0x17, R7 ;  /* 0x00000017ff067819 */ /* 0x008fc80000011407 */
[----:B------:R-:W-:-:S05]  /*0080*/  LOP3.LUT R0, R0, 0xfe, RZ, 0xc0, !PT ;  /* 0x000000fe00007812 */ /* 0x000fca00078ec0ff */
[----:B------:R-:W-:Y:S01]  /*0090*/  IMAD R7, R7, 0x100, R0 ;  /* 0x0000010007077824 */ /* 0x000fe200078e0200 */
[----:B------:R-:W-:-:S03]  /*00a0*/  SGXT R0, R6, 0x1 ;  /* 0x000000010600781a */ /* 0x000fc60000000200 */
[C---:B--2---:R-:W-:Y:S01]  /*00b0*/  IMAD.WIDE R2, R7.reuse, 0x4, R2 ;  /* 0x0000000407027825 */ /* 0x044fe200078e0202 */
[----:B------:R-:W-:Y:S02]  /*00c0*/  LEA.HI R0, R0, R7, RZ, 0x7 ;  /* 0x0000000700007211 */ /* 0x000fe400078f38ff */
[----:B------:R-:W-:Y:S02]  /*00d0*/  ISETP.GE.AND P0, PT, R7, 0xc800, PT ;  /* 0x0000c8000700780c */ /* 0x000fe40003f06270 */
[----:B------:R-:W-:-:S05]  /*00e0*/  LOP3.LUT R0, R0, 0xffffff80, RZ, 0xc0, !PT ;  /* 0xffffff8000007812 */ /* 0x000fca00078ec0ff */
[----:B------:R-:W-:Y:S01]  /*00f0*/  IMAD.IADD R9, R7, 0x1, -R0 ;  /* 0x0000000107097824 */ /* 0x000fe200078e0a00 */
[----:B------:R-:W-:-:S03]  /*0100*/  CS2R R6, SRZ ;  /* 0x0000000000067805 */ /* 0x000fc6000001ff00 */
[----:B----4-:R-:W-:Y:S01]  /*0110*/  IMAD.WIDE R4, R9, 0x4, R4 ;  /* 0x0000000409047825 */ /* 0x010fe200078e0204 */
[----:B------:R-:W-:Y:S02]  /*0120*/  CS2R R8, SRZ ;  /* 0x0000000000087805 */ /* 0x000fe4000001ff00 */
[----:B------:R-:W2:Y:S04]  /*0130*/  @!P0 LDG.E.64 R6, desc[UR4][R2.64] ;  /* 0x0000000402068981 */ /* 0x000ea8000c1e1b00 */
[----:B------:R-:W2:Y:S02]  /*0140*/  @!P0 LDG.E.EL.64 R8, desc[UR4][R4.64] ;  /* 0x0000000404088981 */ /* 0x000ea4000c2e1b00 */
[----:B--2---:R-:W-:Y:S01]  /*0150*/  FADD R6, R8, R6 ;  /* 0x0000000608067221 */ /* 0x004fe20000000000 */
[----:B------:R-:W-:Y:S01]  /*0160*/  FADD R7, R9, R7 ;  /* 0x0000000709077221 */ /* 0x000fe20000000000 */
[----:B------:R-:W-:Y:S06]  /*0170*/  @P0 EXIT ;  /* 0x000000000000094d */ /* 0x000fec0003800000 */
[----:B------:R-:W-:Y:S01]  /*0180*/  STG.E.64 desc[UR4][R2.64], R6 ;  /* 0x0000000602007986 */ /* 0x000fe2000c101b04 */
[----:B------:R-:W-:Y:S05]  /*0190*/  EXIT ;  /* 0x000000000000794d */ /* 0x000fea0003800000 */
.L_x_0:
[----:B------:R-:W-:-:S00]  /*01a0*/  BRA `(.L_x_0) ;  /* 0xfffffffc00fc7947 */ /* 0x000fc0000383ffff */
[----:B------:R-:W-:-:S00]  /*01b0*/  NOP ;  /* 0x0000000000007918 */ /* 0x000fc00000000000 */
        /* <DEDUP_REMOVED lines=12> */
.L_x_1:


//--------------------- .nv.constant0.triton_poi_fused_convolution_12 --------------------------
	.section	.nv.constant0.triton_poi_fused_convolution_12,"a",@progbits
	.sectionflags	@""
	.align	4
.nv.constant0.triton_poi_fused_convolution_12:
	.zero		548
